//
// Generated by NVIDIA NVVM Compiler
//
// Compiler Build ID: CL-36424714
// Cuda compilation tools, release 13.0, V13.0.88
// Based on NVVM 20.0.0
//

.version 9.0
.target sm_100
.address_size 64

	// .globl	_Z11my_copysignPd

.visible .entry _Z11my_copysignPd(
	.param .u64 .ptr .align 1 _Z11my_copysignPd_param_0
)
{
	.reg .pred 	%p<3>;
	.reg .b32 	%r<3>;
	.reg .b64 	%rd<3>;
	.reg .b64 	%fd<3>;

	ld.param.u64 	%rd1, [_Z11my_copysignPd_param_0];
	mov.u32 	%r1, %tid.x;
	and.b32  	%r2, %r1, 1;
	setp.eq.b32 	%p1, %r2, 1;
	not.pred 	%p2, %p1;
	@%p2 bra 	$L__BB0_2;
	cvta.to.global.u64 	%rd2, %rd1;
	ld.global.f64 	%fd1, [%rd2];
	neg.f64 	%fd2, %fd1;
	st.global.f64 	[%rd2], %fd2;
$L__BB0_2:
	ret;

}


// ===== COMPILED SASS (sm_100) =====

	.target	sm_100

	.elftype	@"ET_EXEC"


//--------------------- .note.nv.tkinfo           --------------------------
	.section	.note.nv.tkinfo,"",@"SHT_NOTE"
	.sectionflags	@"SHF_NOTE_NV_TKINFO"
	.tkinfo
        /*0018*/ 	.word	0x00000002
        /*0030*/ 	.string	""
        /*0030*/ 	.string	"ptxas"
        /*0030*/ 	.string	"Cuda compilation tools, release 13.0, V13.0.88"
        /*0030*/ 	.string	"Build cuda_13.0.r13.0/compiler.36424714_0"
        /*0030*/ 	.string	"-arch sm_100 -m 64 "



//--------------------- .note.nv.cuinfo           --------------------------
	.section	.note.nv.cuinfo,"",@"SHT_NOTE"
	.sectionflags	@"SHF_NOTE_NV_CUINFO"
        /*0018*/ 	.short	0x0002
        /*001a*/ 	.short	0x0064
        /*001c*/ 	.short	0x0082
	.zero		2


//--------------------- .nv.info                  --------------------------
	.section	.nv.info,"",@"SHT_CUDA_INFO"
	.align	4


	//----- nvinfo : EIATTR_REGCOUNT
	.align		4
        /*0000*/ 	.byte	0x04, 0x2f
        /*0002*/ 	.short	(.L_1 - .L_0)
	.align		4
.L_0:
        /*0004*/ 	.word	index@(_Z11my_copysignPd)
        /*0008*/ 	.word	0x00000008


	//----- nvinfo : EIATTR_FRAME_SIZE
	.align		4
.L_1:
        /*000c*/ 	.byte	0x04, 0x11
        /*000e*/ 	.short	(.L_3 - .L_2)
	.align		4
.L_2:
        /*0010*/ 	.word	index@(_Z11my_copysignPd)
        /*0014*/ 	.word	0x00000000


	//----- nvinfo : EIATTR_MIN_STACK_SIZE
	.align		4
.L_3:
        /*0018*/ 	.byte	0x04, 0x12
        /*001a*/ 	.short	(.L_5 - .L_4)
	.align		4
.L_4:
        /*001c*/ 	.word	index@(_Z11my_copysignPd)
        /*0020*/ 	.word	0x00000000
.L_5:


//--------------------- .nv.compat                --------------------------
	.section	.nv.compat,"",@"SHT_CUDA_COMPAT_INFO"
	.align	4
        /*0000*/ 	.byte	0x02, 0x09, 0x00, 0x00, 0x02, 0x02, 0x01, 0x00, 0x02, 0x05, 0x05, 0x00, 0x03, 0x07, 0x01, 0x01
        /*0010*/ 	.byte	0x02, 0x03, 0x00, 0x00, 0x02, 0x06, 0x01, 0x00, 0x04, 0x0b, 0x08, 0x00, 0x01, 0x00, 0x00, 0x00
        /*0020*/ 	.byte	0x00, 0x00, 0x00, 0x00


//--------------------- .nv.info._Z11my_copysignPd --------------------------
	.section	.nv.info._Z11my_copysignPd,"",@"SHT_CUDA_INFO"
	.sectionflags	@""
	.align	4


	//----- nvinfo : EIATTR_CUDA_API_VERSION
	.align		4
        /*0000*/ 	.byte	0x04, 0x37
        /*0002*/ 	.short	(.L_7 - .L_6)
.L_6:
        /*0004*/ 	.word	0x00000082


	//----- nvinfo : EIATTR_KPARAM_INFO
	.align		4
.L_7:
        /*0008*/ 	.byte	0x04, 0x17
        /*000a*/ 	.short	(.L_9 - .L_8)
.L_8:
        /*000c*/ 	.word	0x00000000
        /*0010*/ 	.short	0x0000
        /*0012*/ 	.short	0x0000
        /*0014*/ 	.byte	0x00, 0xf5, 0x21, 0x00


	//----- nvinfo : EIATTR_SPARSE_MMA_MASK
	.align		4
.L_9:
        /*0018*/ 	.byte	0x03, 0x50
        /*001a*/ 	.short	0x0000


	//----- nvinfo : EIATTR_MAXREG_COUNT
	.align		4
        /*001c*/ 	.byte	0x03, 0x1b
        /*001e*/ 	.short	0x00ff


	//----- nvinfo : EIATTR_MERCURY_ISA_VERSION
	.align		4
        /*0020*/ 	.byte	0x03, 0x5f
        /*0022*/ 	.short	0x0101


	//----- nvinfo : EIATTR_VRC_CTA_INIT_COUNT
	.align		4
        /*0024*/ 	.byte	0x02, 0x4a
	.zero		1
	.zero		1


	//----- nvinfo : EIATTR_EXIT_INSTR_OFFSETS
	.align		4
        /*0028*/ 	.byte	0x04, 0x1c
        /*002a*/ 	.short	(.L_11 - .L_10)


	//   ....[0]....
.L_10:
        /*002c*/ 	.word	0x00000040


	//   ....[1]....
        /*0030*/ 	.word	0x000000a0


	//----- nvinfo : EIATTR_CBANK_PARAM_SIZE
	.align		4
.L_11:
        /*0034*/ 	.byte	0x03, 0x19
        /*0036*/ 	.short	0x0008


	//----- nvinfo : EIATTR_PARAM_CBANK
	.align		4
        /*0038*/ 	.byte	0x04, 0x0a
        /*003a*/ 	.short	(.L_13 - .L_12)
	.align		4
.L_12:
        /*003c*/ 	.word	index@(.nv.constant0._Z11my_copysignPd)
        /*0040*/ 	.short	0x0380
        /*0042*/ 	.short	0x0008


	//----- nvinfo : EIATTR_SW_WAR
	.align		4
.L_13:
        /*0044*/ 	.byte	0x04, 0x36
        /*0046*/ 	.short	(.L_15 - .L_14)
.L_14:
        /*0048*/ 	.word	0x00000008
.L_15:


//--------------------- .nv.callgraph             --------------------------
	.section	.nv.callgraph,"",@"SHT_CUDA_CALLGRAPH"
	.align	4
	.sectionentsize	8
	.align		4
        /*0000*/ 	.word	0x00000000
	.align		4
        /*0004*/ 	.word	0xffffffff
	.align		4
        /*0008*/ 	.word	0x00000000
	.align		4
        /*000c*/ 	.word	0xfffffffe
	.align		4
        /*0010*/ 	.word	0x00000000
	.align		4
        /*0014*/ 	.word	0xfffffffd
	.align		4
        /*0018*/ 	.word	0x00000000
	.align		4
        /*001c*/ 	.word	0xfffffffc


//--------------------- .text._Z11my_copysignPd   --------------------------
	.section	.text._Z11my_copysignPd,"ax",@progbits
	.align	128
        .global         _Z11my_copysignPd
        .type           _Z11my_copysignPd,@function
        .size           _Z11my_copysignPd,(.L_x_1 - _Z11my_copysignPd)
        .other          _Z11my_copysignPd,@"STO_CUDA_ENTRY STV_DEFAULT"
_Z11my_copysignPd:
.text._Z11my_copysignPd:
[----:B------:R-:W-:Y:S01]  /*0000*/  LDC R1, c[0x0][0x37c] ;  /* 0x0000df00ff017b82 */ /* 0x000fe20000000800 */
[----:B------:R-:W0:Y:S02]  /*0010*/  S2R R0, SR_TID.X ;  /* 0x0000000000007919 */ /* 0x000e240000002100 */
[----:B0-----:R-:W-:-:S04]  /*0020*/  LOP3.LUT R0, R0, 0x1, RZ, 0xc0, !PT ;  /* 0x0000000100007812 */ /* 0x001fc800078ec0ff */
[----:B------:R-:W-:-:S13]  /*0030*/  ISETP.NE.U32.AND P0, PT, R0, 0x1, PT ;  /* 0x000000010000780c */ /* 0x000fda0003f05070 */
[----:B------:R-:W-:Y:S05]  /*0040*/  @P0 EXIT ;  /* 0x000000000000094d */ /* 0x000fea0003800000 */
[----:B------:R-:W0:Y:S01]  /*0050*/  LDC.64 R2, c[0x0][0x380] ;  /* 0x0000e000ff027b82 */ /* 0x000e220000000a00 */
[----:B------:R-:W0:Y:S02]  /*0060*/  LDCU.64 UR4, c[0x0][0x358] ;  /* 0x00006b00ff0477ac */ /* 0x000e240008000a00 */
[----:B0-----:R-:W2:Y:S02]  /*0070*/  LDG.E.64 R4, desc[UR4][R2.64] ;  /* 0x0000000402047981 */ /* 0x001ea4000c1e1b00 */
[----:B--2---:R-:W-:-:S07]  /*0080*/  DADD R4, -RZ, -R4 ;  /* 0x00000000ff047229 */ /* 0x004fce0000000904 */
[----:B------:R-:W-:Y:S01]  /*0090*/  STG.E.64 desc[UR4][R2.64], R4 ;  /* 0x0000000402007986 */ /* 0x000fe2000c101b04 */
[----:B------:R-:W-:Y:S05]  /*00a0*/  EXIT ;  /* 0x000000000000794d */ /* 0x000fea0003800000 */
.L_x_0:
[----:B------:R-:W-:-:S00]  /*00b0*/  BRA `(.L_x_0) ;  /* 0xfffffffc00fc7947 */ /* 0x000fc0000383ffff */
[----:B------:R-:W-:-:S00]  /*00c0*/  NOP ;  /* 0x0000000000007918 */ /* 0x000fc00000000000 */
        /* <DEDUP_REMOVED lines=11> */
.L_x_1:


//--------------------- .nv.shared.reserved.0     --------------------------
	.section	.nv.shared.reserved.0,"aw",@nobits
	.weak		__nv_reservedSMEM_offset_0_alias
	.size		__nv_reservedSMEM_offset_0_alias, 0, 64
	.other		__nv_reservedSMEM_offset_0_alias,@"STO_CUDA_RESERVED_SHARED STV_DEFAULT"
__nv_reservedSMEM_offset_0_alias:
	.zero		0
	.zero		64


//--------------------- .nv.constant0._Z11my_copysignPd --------------------------
	.section	.nv.constant0._Z11my_copysignPd,"a",@progbits
	.sectionflags	@""
	.align	4
.nv.constant0._Z11my_copysignPd:
	.zero		904


//--------------------- SYMBOLS --------------------------

	.type		.nv.reservedSmem.offset0,@object
	.size		.nv.reservedSmem.offset0,0x4
